//
// Generated by NVIDIA NVVM Compiler
//
// Compiler Build ID: CL-36424714
// Cuda compilation tools, release 13.0, V13.0.88
// Based on NVVM 20.0.0
//

.version 9.0
.target sm_100
.address_size 64

	// .globl	_Z5hellov
.extern .func  (.param .b32 func_retval0) vprintf
(
	.param .b64 vprintf_param_0,
	.param .b64 vprintf_param_1
)
;
.global .align 1 .b8 $str[27] = {72, 101, 108, 108, 111, 32, 102, 114, 111, 109, 32, 71, 80, 85, 33, 32, 84, 104, 114, 101, 97, 100, 32, 37, 100, 10};

.visible .entry _Z5hellov()
{
	.local .align 8 .b8 	__local_depot0[8];
	.reg .b64 	%SP;
	.reg .b64 	%SPL;
	.reg .b32 	%r<4>;
	.reg .b64 	%rd<5>;

	mov.u64 	%SPL, __local_depot0;
	cvta.local.u64 	%SP, %SPL;
	add.u64 	%rd1, %SP, 0;
	add.u64 	%rd2, %SPL, 0;
	mov.u32 	%r1, %tid.x;
	st.local.u32 	[%rd2], %r1;
	mov.u64 	%rd3, $str;
	cvta.global.u64 	%rd4, %rd3;
	{ // callseq 0, 0
	.param .b64 param0;
	st.param.b64 	[param0], %rd4;
	.param .b64 param1;
	st.param.b64 	[param1], %rd1;
	.param .b32 retval0;
	call.uni (retval0), 
	vprintf, 
	(
	param0, 
	param1
	);
	ld.param.b32 	%r2, [retval0];
	} // callseq 0
	ret;

}


// ===== COMPILED SASS (sm_100) =====

	.target	sm_100

	.elftype	@"ET_EXEC"


//--------------------- .note.nv.tkinfo           --------------------------
	.section	.note.nv.tkinfo,"",@"SHT_NOTE"
	.sectionflags	@"SHF_NOTE_NV_TKINFO"
	.tkinfo
        /*0018*/ 	.word	0x00000002
        /*0030*/ 	.string	""
        /*0030*/ 	.string	"ptxas"
        /*0030*/ 	.string	"Cuda compilation tools, release 13.0, V13.0.88"
        /*0030*/ 	.string	"Build cuda_13.0.r13.0/compiler.36424714_0"
        /*0030*/ 	.string	"-arch sm_100 -m 64 "



//--------------------- .note.nv.cuinfo           --------------------------
	.section	.note.nv.cuinfo,"",@"SHT_NOTE"
	.sectionflags	@"SHF_NOTE_NV_CUINFO"
        /*0018*/ 	.short	0x0002
        /*001a*/ 	.short	0x0064
        /*001c*/ 	.short	0x0082
	.zero		2


//--------------------- .nv.info                  --------------------------
	.section	.nv.info,"",@"SHT_CUDA_INFO"
	.align	4


	//----- nvinfo : EIATTR_REGCOUNT
	.align		4
        /*0000*/ 	.byte	0x04, 0x2f
        /*0002*/ 	.short	(.L_2 - .L_1)
	.align		4
.L_1:
        /*0004*/ 	.word	index@(_Z5hellov)
        /*0008*/ 	.word	0x00000018


	//----- nvinfo : EIATTR_FRAME_SIZE
	.align		4
.L_2:
        /*000c*/ 	.byte	0x04, 0x11
        /*000e*/ 	.short	(.L_4 - .L_3)
	.align		4
.L_3:
        /*0010*/ 	.word	index@(_Z5hellov)
        /*0014*/ 	.word	0x00000008


	//----- nvinfo : EIATTR_MIN_STACK_SIZE
	.align		4
.L_4:
        /*0018*/ 	.byte	0x04, 0x12
        /*001a*/ 	.short	(.L_6 - .L_5)
	.align		4
.L_5:
        /*001c*/ 	.word	index@(_Z5hellov)
        /*0020*/ 	.word	0x00000008
.L_6:


//--------------------- .nv.compat                --------------------------
	.section	.nv.compat,"",@"SHT_CUDA_COMPAT_INFO"
	.align	4
        /*0000*/ 	.byte	0x02, 0x09, 0x00, 0x00, 0x02, 0x02, 0x01, 0x00, 0x02, 0x05, 0x05, 0x00, 0x03, 0x07, 0x01, 0x01
        /*0010*/ 	.byte	0x02, 0x03, 0x00, 0x00, 0x02, 0x06, 0x01, 0x00, 0x04, 0x0b, 0x08, 0x00, 0x09, 0x00, 0x00, 0x00
        /*0020*/ 	.byte	0x00, 0x00, 0x00, 0x00


//--------------------- .nv.info._Z5hellov        --------------------------
	.section	.nv.info._Z5hellov,"",@"SHT_CUDA_INFO"
	.sectionflags	@""
	.align	4


	//----- nvinfo : EIATTR_CUDA_API_VERSION
	.align		4
        /*0000*/ 	.byte	0x04, 0x37
        /*0002*/ 	.short	(.L_8 - .L_7)
.L_7:
        /*0004*/ 	.word	0x00000082


	//----- nvinfo : EIATTR_SPARSE_MMA_MASK
	.align		4
.L_8:
        /*0008*/ 	.byte	0x03, 0x50
        /*000a*/ 	.short	0x0000


	//----- nvinfo : EIATTR_MAXREG_COUNT
	.align		4
        /*000c*/ 	.byte	0x03, 0x1b
        /*000e*/ 	.short	0x00ff


	//----- nvinfo : EIATTR_EXTERNS
	.align		4
        /*0010*/ 	.byte	0x04, 0x0f
        /*0012*/ 	.short	(.L_10 - .L_9)


	//   ....[0]....
	.align		4
.L_9:
        /*0014*/ 	.word	index@(vprintf)


	//----- nvinfo : EIATTR_MERCURY_ISA_VERSION
	.align		4
.L_10:
        /*0018*/ 	.byte	0x03, 0x5f
        /*001a*/ 	.short	0x0101


	//----- nvinfo : EIATTR_VRC_CTA_INIT_COUNT
	.align		4
        /*001c*/ 	.byte	0x02, 0x4a
	.zero		1
	.zero		1


	//----- nvinfo : EIATTR_SYSCALL_OFFSETS
	.align		4
        /*0020*/ 	.byte	0x04, 0x46
        /*0022*/ 	.short	(.L_12 - .L_11)


	//   ....[0]....
.L_11:
        /*0024*/ 	.word	0x000000e0


	//----- nvinfo : EIATTR_EXIT_INSTR_OFFSETS
	.align		4
.L_12:
        /*0028*/ 	.byte	0x04, 0x1c
        /*002a*/ 	.short	(.L_14 - .L_13)


	//   ....[0]....
.L_13:
        /*002c*/ 	.word	0x000000f0


	//----- nvinfo : EIATTR_SW_WAR
	.align		4
.L_14:
        /*0030*/ 	.byte	0x04, 0x36
        /*0032*/ 	.short	(.L_16 - .L_15)
.L_15:
        /*0034*/ 	.word	0x00000008
.L_16:


//--------------------- .nv.callgraph             --------------------------
	.section	.nv.callgraph,"",@"SHT_CUDA_CALLGRAPH"
	.align	4
	.sectionentsize	8
	.align		4
        /*0000*/ 	.word	0x00000000
	.align		4
        /*0004*/ 	.word	0xffffffff
	.align		4
        /*0008*/ 	.word	index@(_Z5hellov)
	.align		4
        /*000c*/ 	.word	index@(vprintf)
	.align		4
        /*0010*/ 	.word	0x00000000
	.align		4
        /*0014*/ 	.word	0xfffffffe
	.align		4
        /*0018*/ 	.word	0x00000000
	.align		4
        /*001c*/ 	.word	0xfffffffd
	.align		4
        /*0020*/ 	.word	0x00000000
	.align		4
        /*0024*/ 	.word	0xfffffffc


//--------------------- .nv.constant4             --------------------------
	.section	.nv.constant4,"a",@progbits
	.align	8
	.align		8
.nv.constant4:
        /*0000*/ 	.dword	vprintf
	.align		8
        /*0008*/ 	.dword	$str


//--------------------- .text._Z5hellov           --------------------------
	.section	.text._Z5hellov,"ax",@progbits
	.align	128
        .global         _Z5hellov
        .type           _Z5hellov,@function
        .size           _Z5hellov,(.L_x_2 - _Z5hellov)
        .other          _Z5hellov,@"STO_CUDA_ENTRY STV_DEFAULT"
_Z5hellov:
.text._Z5hellov:
[----:B------:R-:W0:Y:S01]  /*0000*/  LDC R1, c[0x0][0x37c] ;  /* 0x0000df00ff017b82 */ /* 0x000e220000000800 */
[----:B------:R-:W1:Y:S01]  /*0010*/  S2R R8, SR_TID.X ;  /* 0x0000000000087919 */ /* 0x000e620000002100 */
[----:B0-----:R-:W-:Y:S01]  /*0020*/  VIADD R1, R1, 0xfffffff8 ;  /* 0xfffffff801017836 */ /* 0x001fe20000000000 */
[----:B------:R-:W-:Y:S01]  /*0030*/  MOV R0, 0x0 ;  /* 0x0000000000007802 */ /* 0x000fe20000000f00 */
[----:B------:R-:W0:Y:S04]  /*0040*/  LDCU UR4, c[0x0][0x2f8] ;  /* 0x00005f00ff0477ac */ /* 0x000e280008000800 */
[----:B------:R2:W3:Y:S01]  /*0050*/  LDC.64 R2, c[0x4][R0] ;  /* 0x0100000000027b82 */ /* 0x0004e20000000a00 */
[----:B------:R-:W4:Y:S01]  /*0060*/  LDCU.64 UR6, c[0x4][0x8] ;  /* 0x01000100ff0677ac */ /* 0x000f220008000a00 */
[----:B------:R-:W5:Y:S01]  /*0070*/  LDCU UR5, c[0x0][0x2fc] ;  /* 0x00005f80ff0577ac */ /* 0x000f620008000800 */
[----:B0-----:R-:W-:Y:S01]  /*0080*/  IADD3 R6, P0, PT, R1, UR4, RZ ;  /* 0x0000000401067c10 */ /* 0x001fe2000ff1e0ff */
[----:B----4-:R-:W-:Y:S01]  /*0090*/  IMAD.U32 R4, RZ, RZ, UR6 ;  /* 0x00000006ff047e24 */ /* 0x010fe2000f8e00ff */
[----:B------:R-:W-:-:S03]  /*00a0*/  MOV R5, UR7 ;  /* 0x0000000700057c02 */ /* 0x000fc60008000f00 */
[----:B-----5:R-:W-:Y:S01]  /*00b0*/  IMAD.X R7, RZ, RZ, UR5, P0 ;  /* 0x00000005ff077e24 */ /* 0x020fe200080e06ff */
[----:B-1----:R2:W-:Y:S07]  /*00c0*/  STL [R1], R8 ;  /* 0x0000000801007387 */ /* 0x0025ee0000100800 */
[----:B------:R-:W-:-:S07]  /*00d0*/  LEPC R20, `(.L_x_0) ;  /* 0x000000001014794e */ /* 0x000fce0000000000 */
[----:B--23--:R-:W-:Y:S05]  /*00e0*/  CALL.ABS.NOINC R2 ;  /* 0x0000000002007343 */ /* 0x00cfea0003c00000 */
.L_x_0:
[----:B------:R-:W-:Y:S05]  /*00f0*/  EXIT ;  /* 0x000000000000794d */ /* 0x000fea0003800000 */
.L_x_1:
[----:B------:R-:W-:-:S00]  /*0100*/  BRA `(.L_x_1) ;  /* 0xfffffffc00fc7947 */ /* 0x000fc0000383ffff */
[----:B------:R-:W-:-:S00]  /*0110*/  NOP ;  /* 0x0000000000007918 */ /* 0x000fc00000000000 */
        /* <DEDUP_REMOVED lines=14> */
.L_x_2:


//--------------------- .nv.global.init           --------------------------
	.section	.nv.global.init,"aw",@progbits
.nv.global.init:
	.type		$str,@object
	.size		$str,(.L_0 - $str)
$str:
        /*0000*/ 	.byte	0x48, 0x65, 0x6c, 0x6c, 0x6f, 0x20, 0x66, 0x72, 0x6f, 0x6d, 0x20, 0x47, 0x50, 0x55, 0x21, 0x20
        /*0010*/ 	.byte	0x54, 0x68, 0x72, 0x65, 0x61, 0x64, 0x20, 0x25, 0x64, 0x0a, 0x00
.L_0:


//--------------------- .nv.shared.reserved.0     --------------------------
	.section	.nv.shared.reserved.0,"aw",@nobits
	.weak		__nv_reservedSMEM_offset_0_alias
	.size		__nv_reservedSMEM_offset_0_alias, 0, 64
	.other		__nv_reservedSMEM_offset_0_alias,@"STO_CUDA_RESERVED_SHARED STV_DEFAULT"
__nv_reservedSMEM_offset_0_alias:
	.zero		0
	.zero		64


//--------------------- .nv.constant0._Z5hellov   --------------------------
	.section	.nv.constant0._Z5hellov,"a",@progbits
	.sectionflags	@""
	.align	4
.nv.constant0._Z5hellov:
	.zero		896


//--------------------- SYMBOLS --------------------------

	.type		.nv.reservedSmem.offset0,@object
	.size		.nv.reservedSmem.offset0,0x4
	.type		vprintf,@function
